	.headerflags	@"EF_CUDA_TEXMODE_UNIFIED EF_CUDA_64BIT_ADDRESS EF_CUDA_ACCELERATORS EF_CUDA_SM90 EF_CUDA_VIRTUAL_SM(EF_CUDA_SM90)"
	.elftype	@"ET_EXEC"


//--------------------- .nv.info                  --------------------------
	.section	.nv.info,"",@"SHT_CUDA_INFO"
	.align	4


	//----- nvinfo : EIATTR_REGCOUNT
	.align		4
        /*0000*/ 	.byte	0x04, 0x2f
        /*0002*/ 	.short	(.L_3 - .L_2)
	.align		4
.L_2:
        /*0004*/ 	.word	index@(triton_poi_fused__native_batch_norm_legit_no_training_add_leaky_relu_10)
        /*0008*/ 	.word	0x00000012


	//----- nvinfo : EIATTR_MIN_STACK_SIZE
	.align		4
.L_3:
        /*000c*/ 	.byte	0x04, 0x12
        /*000e*/ 	.short	(.L_5 - .L_4)
	.align		4
.L_4:
        /*0010*/ 	.word	index@(triton_poi_fused__native_batch_norm_legit_no_training_add_leaky_relu_10)
        /*0014*/ 	.word	0x00000000


	//----- nvinfo : EIATTR_FRAME_SIZE
	.align		4
.L_5:
        /*0018*/ 	.byte	0x04, 0x11
        /*001a*/ 	.short	(.L_7 - .L_6)
	.align		4
.L_6:
        /*001c*/ 	.word	index@(triton_poi_fused__native_batch_norm_legit_no_training_add_leaky_relu_10)
        /*0020*/ 	.word	0x00000000


	//----- nvinfo : EIATTR_MIN_STACK_SIZE
	.align		4
.L_7:
        /*0024*/ 	.byte	0x04, 0x12
        /*0026*/ 	.short	(.L_9 - .L_8)
	.align		4
.L_8:
        /*0028*/ 	.word	index@(triton_poi_fused__native_batch_norm_legit_no_training_add_leaky_relu_10)
        /*002c*/ 	.word	0x00000000
.L_9:


//--------------------- .nv.info.triton_poi_fused__native_batch_norm_legit_no_training_add_leaky_relu_10 --------------------------
	.section	.nv.info.triton_poi_fused__native_batch_norm_legit_no_training_add_leaky_relu_10,"",@"SHT_CUDA_INFO"
	.sectionflags	@""
	.align	4


	//----- nvinfo : EIATTR_CUDA_API_VERSION
	.align		4
        /*0000*/ 	.byte	0x04, 0x37
        /*0002*/ 	.short	(.L_11 - .L_10)
.L_10:
        /*0004*/ 	.word	0x0000007c


	//----- nvinfo : EIATTR_KPARAM_INFO
	.align		4
.L_11:
        /*0008*/ 	.byte	0x04, 0x17
        /*000a*/ 	.short	(.L_13 - .L_12)
.L_12:
        /*000c*/ 	.word	0x00000000
        /*0010*/ 	.short	0x0007
        /*0012*/ 	.short	0x0038
        /*0014*/ 	.byte	0x00, 0xf0, 0x11, 0x00


	//----- nvinfo : EIATTR_KPARAM_INFO
	.align		4
.L_13:
        /*0018*/ 	.byte	0x04, 0x17
        /*001a*/ 	.short	(.L_15 - .L_14)
.L_14:
        /*001c*/ 	.word	0x00000000
        /*0020*/ 	.short	0x0006
        /*0022*/ 	.short	0x0030
        /*0024*/ 	.byte	0x00, 0xf4, 0x21, 0x00


	//----- nvinfo : EIATTR_KPARAM_INFO
	.align		4
.L_15:
        /*0028*/ 	.byte	0x04, 0x17
        /*002a*/ 	.short	(.L_17 - .L_16)
.L_16:
        /*002c*/ 	.word	0x00000000
        /*0030*/ 	.short	0x0005
        /*0032*/ 	.short	0x0028
        /*0034*/ 	.byte	0x00, 0xf4, 0x21, 0x00


	//----- nvinfo : EIATTR_KPARAM_INFO
	.align		4
.L_17:
        /*0038*/ 	.byte	0x04, 0x17
        /*003a*/ 	.short	(.L_19 - .L_18)
.L_18:
        /*003c*/ 	.word	0x00000000
        /*0040*/ 	.short	0x0004
        /*0042*/ 	.short	0x0020
        /*0044*/ 	.byte	0x00, 0xf4, 0x21, 0x00


	//----- nvinfo : EIATTR_KPARAM_INFO
	.align		4
.L_19:
        /*0048*/ 	.byte	0x04, 0x17
        /*004a*/ 	.short	(.L_21 - .L_20)
.L_20:
        /*004c*/ 	.word	0x00000000
        /*0050*/ 	.short	0x0003
        /*0052*/ 	.short	0x0018
        /*0054*/ 	.byte	0x00, 0xf4, 0x21, 0x00


	//----- nvinfo : EIATTR_KPARAM_INFO
	.align		4
.L_21:
        /*0058*/ 	.byte	0x04, 0x17
        /*005a*/ 	.short	(.L_23 - .L_22)
.L_22:
        /*005c*/ 	.word	0x00000000
        /*0060*/ 	.short	0x0002
        /*0062*/ 	.short	0x0010
        /*0064*/ 	.byte	0x00, 0xf4, 0x21, 0x00


	//----- nvinfo : EIATTR_KPARAM_INFO
	.align		4
.L_23:
        /*0068*/ 	.byte	0x04, 0x17
        /*006a*/ 	.short	(.L_25 - .L_24)
.L_24:
        /*006c*/ 	.word	0x00000000
        /*0070*/ 	.short	0x0001
        /*0072*/ 	.short	0x0008
        /*0074*/ 	.byte	0x00, 0xf4, 0x21, 0x00


	//----- nvinfo : EIATTR_KPARAM_INFO
	.align		4
.L_25:
        /*0078*/ 	.byte	0x04, 0x17
        /*007a*/ 	.short	(.L_27 - .L_26)
.L_26:
        /*007c*/ 	.word	0x00000000
        /*0080*/ 	.short	0x0000
        /*0082*/ 	.short	0x0000
        /*0084*/ 	.byte	0x00, 0xf4, 0x21, 0x00


	//----- nvinfo : EIATTR_SPARSE_MMA_MASK
	.align		4
.L_27:
        /*0088*/ 	.byte	0x03, 0x50
        /*008a*/ 	.short	0x0000


	//----- nvinfo : EIATTR_MAXREG_COUNT
	.align		4
        /*008c*/ 	.byte	0x03, 0x1b
        /*008e*/ 	.short	0x00ff


	//----- nvinfo : EIATTR_EXIT_INSTR_OFFSETS
	.align		4
        /*0090*/ 	.byte	0x04, 0x1c
        /*0092*/ 	.short	(.L_29 - .L_28)


	//   ....[0]....
.L_28:
        /*0094*/ 	.word	0x00000420


	//----- nvinfo : EIATTR_REQNTID
	.align		4
.L_29:
        /*0098*/ 	.byte	0x04, 0x10
        /*009a*/ 	.short	(.L_31 - .L_30)
.L_30:
        /*009c*/ 	.word	0x00000100
        /*00a0*/ 	.word	0x00000001
        /*00a4*/ 	.word	0x00000001


	//----- nvinfo : EIATTR_CBANK_PARAM_SIZE
	.align		4
.L_31:
        /*00a8*/ 	.byte	0x03, 0x19
        /*00aa*/ 	.short	0x003c


	//----- nvinfo : EIATTR_PARAM_CBANK
	.align		4
        /*00ac*/ 	.byte	0x04, 0x0a
        /*00ae*/ 	.short	(.L_33 - .L_32)
	.align		4
.L_32:
        /*00b0*/ 	.word	index@(.nv.constant0.triton_poi_fused__native_batch_norm_legit_no_training_add_leaky_relu_10)
        /*00b4*/ 	.short	0x0210
        /*00b6*/ 	.short	0x003c


	//----- nvinfo : EIATTR_SW_WAR
	.align		4
.L_33:
        /*00b8*/ 	.byte	0x04, 0x36
        /*00ba*/ 	.short	(.L_35 - .L_34)
.L_34:
        /*00bc*/ 	.word	0x00000008
.L_35:


//--------------------- .nv.callgraph             --------------------------
	.section	.nv.callgraph,"",@"SHT_CUDA_CALLGRAPH"
	.align	4
	.sectionentsize	8
	.align		4
        /*0000*/ 	.word	0x00000000
	.align		4
        /*0004*/ 	.word	0xffffffff
	.align		4
        /*0008*/ 	.word	0x00000000
	.align		4
        /*000c*/ 	.word	0xfffffffe
	.align		4
        /*0010*/ 	.word	0x00000000
	.align		4
        /*0014*/ 	.word	0xfffffffd
	.align		4
        /*0018*/ 	.word	0x00000000
	.align		4
        /*001c*/ 	.word	0xfffffffc


//--------------------- .nv.constant4             --------------------------
	.section	.nv.constant4,"a",@progbits
	.align	8
	.align		8
.nv.constant4:
        /*0000*/ 	.dword	_$_str
	.align		8
        /*0008*/ 	.dword	_$_str_$_2


//--------------------- .text.triton_poi_fused__native_batch_norm_legit_no_training_add_leaky_relu_10 --------------------------
	.section	.text.triton_poi_fused__native_batch_norm_legit_no_training_add_leaky_relu_10,"ax",@progbits
	.align	128
        .global         triton_poi_fused__native_batch_norm_legit_no_training_add_leaky_relu_10
        .type           triton_poi_fused__native_batch_norm_legit_no_training_add_leaky_relu_10,@function
        .size           triton_poi_fused__native_batch_norm_legit_no_training_add_leaky_relu_10,(.L_x_1 - triton_poi_fused__native_batch_norm_legit_no_training_add_leaky_relu_10)
        .other          triton_poi_fused__native_batch_norm_legit_no_training_add_leaky_relu_10,@"STO_CUDA_ENTRY STV_DEFAULT"
triton_poi_fused__native_batch_norm_legit_no_training_add_leaky_relu_10:
.text.triton_poi_fused__native_batch_norm_legit_no_training_add_leaky_relu_10:
[----:B------:R-:W-:Y:S01]  /*0000*/  LDC R1, c[0x0][0x28] ;  /* 0x00000a00ff017b82 */ /* 0x000fe20000000800 */
[----:B------:R-:W1:Y:S07]  /*0010*/  S2R R0, SR_TID.X ;  /* 0x0000000000007919 */ /* 0x000e6e0000002100 */
[----:B------:R-:W2:Y:S01]  /*0020*/  LDC.64 R2, c[0x0][0x228] ;  /* 0x00008a00ff027b82 */ /* 0x000ea20000000a00 */
[----:B------:R-:W-:Y:S01]  /*0030*/  ULDC.64 UR4, c[0x0][0x208] ;  /* 0x0000820000047ab9 */ /* 0x000fe20000000a00 */
[----:B------:R-:W3:Y:S06]  /*0040*/  S2R R7, SR_CTAID.X ;  /* 0x0000000000077919 */ /* 0x000eec0000002500 */
[----:B------:R-:W4:Y:S08]  /*0050*/  LDC.64 R8, c[0x0][0x230] ;  /* 0x00008c00ff087b82 */ /* 0x000f300000000a00 */
[----:B------:R-:W5:Y:S08]  /*0060*/  LDC.64 R10, c[0x0][0x238] ;  /* 0x00008e00ff0a7b82 */ /* 0x000f700000000a00 */
[----:B------:R-:W4:Y:S01]  /*0070*/  LDC.64 R12, c[0x0][0x240] ;  /* 0x00009000ff0c7b82 */ /* 0x000f220000000a00 */
[----:B-1----:R-:W-:-:S02]  /*0080*/  SHF.L.U32 R0, R0, 0x1, RZ ;  /* 0x0000000100007819 */ /* 0x002fc400000006ff */
[----:B---3--:R-:W-:Y:S02]  /*0090*/  SHF.R.S32.HI R5, RZ, 0x16, R7 ;  /* 0x00000016ff057819 */ /* 0x008fe40000011407 */
[----:B------:R-:W-:Y:S02]  /*00a0*/  LOP3.LUT R0, R0, 0x1fe, RZ, 0xc0, !PT ;  /* 0x000001fe00007812 */ /* 0x000fe400078ec0ff */
[----:B------:R-:W-:Y:S02]  /*00b0*/  SGXT R5, R5, 0x1 ;  /* 0x000000010505781a */ /* 0x000fe40000000200 */
[----:B------:R-:W-:Y:S02]  /*00c0*/  LEA R0, R7, R0, 0x9 ;  /* 0x0000000007007211 */ /* 0x000fe400078e48ff */
[----:B------:R-:W1:Y:S02]  /*00d0*/  LDC.64 R6, c[0x0][0x220] ;  /* 0x00008800ff067b82 */ /* 0x000e640000000a00 */
[----:B------:R-:W-:-:S04]  /*00e0*/  LEA.HI R5, R5, R0, RZ, 0x6 ;  /* 0x0000000005057211 */ /* 0x000fc800078f30ff */
[----:B------:R-:W-:-:S04]  /*00f0*/  LOP3.LUT R5, R5, 0xffffffc0, RZ, 0xc0, !PT ;  /* 0xffffffc005057812 */ /* 0x000fc800078ec0ff */
[----:B------:R-:W-:Y:S02]  /*0100*/  IADD3 R15, R0, -R5, RZ ;  /* 0x80000005000f7210 */ /* 0x000fe40007ffe0ff */
[----:B------:R-:W3:Y:S03]  /*0110*/  LDC.64 R4, c[0x0][0x218] ;  /* 0x00008600ff047b82 */ /* 0x000ee60000000a00 */
[----:B--2---:R-:W-:-:S06]  /*0120*/  IMAD.WIDE R2, R15, 0x4, R2 ;  /* 0x000000040f027825 */ /* 0x004fcc00078e0202 */
[----:B------:R-:W2:Y:S01]  /*0130*/  LDG.E.EL.64 R2, desc[UR4][R2.64] ;  /* 0x0000000402027981 */ /* 0x000ea2000c2e1b00 */
[----:B-1----:R-:W-:-:S06]  /*0140*/  IMAD.WIDE R6, R15, 0x4, R6 ;  /* 0x000000040f067825 */ /* 0x002fcc00078e0206 */
[----:B------:R-:W2:Y:S01]  /*0150*/  LDG.E.EL.64 R6, desc[UR4][R6.64] ;  /* 0x0000000406067981 */ /* 0x000ea2000c2e1b00 */
[----:B---3--:R-:W-:-:S06]  /*0160*/  IMAD.WIDE R4, R0, 0x4, R4 ;  /* 0x0000000400047825 */ /* 0x008fcc00078e0204 */
[----:B------:R-:W3:Y:S01]  /*0170*/  LDG.E.64 R4, desc[UR4][R4.64] ;  /* 0x0000000404047981 */ /* 0x000ee2000c1e1b00 */
[----:B----4-:R-:W-:-:S04]  /*0180*/  IMAD.WIDE R8, R15, 0x4, R8 ;  /* 0x000000040f087825 */ /* 0x010fc800078e0208 */
[----:B-----5:R-:W-:Y:S02]  /*0190*/  IMAD.WIDE R10, R15, 0x4, R10 ;  /* 0x000000040f0a7825 */ /* 0x020fe400078e020a */
[----:B------:R-:W4:Y:S04]  /*01a0*/  LDG.E.EL.64 R8, desc[UR4][R8.64] ;  /* 0x0000000408087981 */ /* 0x000f28000c2e1b00 */
[----:B------:R-:W4:Y:S01]  /*01b0*/  LDG.E.EL.64 R10, desc[UR4][R10.64] ;  /* 0x000000040a0a7981 */ /* 0x000f22000c2e1b00 */
[----:B0-----:R-:W-:-:S06]  /*01c0*/  IMAD.WIDE R12, R0, 0x4, R12 ;  /* 0x00000004000c7825 */ /* 0x001fcc00078e020c */
[----:B------:R-:W5:Y:S01]  /*01d0*/  LDG.E.64 R12, desc[UR4][R12.64] ;  /* 0x000000040c0c7981 */ /* 0x000f62000c1e1b00 */
[----:B--2---:R-:W-:Y:S01]  /*01e0*/  FADD R2, R2, 9.9999997473787516356e-06 ;  /* 0x3727c5ac02027421 */ /* 0x004fe20000000000 */
[----:B------:R-:W-:-:S03]  /*01f0*/  FADD R3, R3, 9.9999997473787516356e-06 ;  /* 0x3727c5ac03037421 */ /* 0x000fc60000000000 */
[----:B------:R-:W0:Y:S08]  /*0200*/  MUFU.SQRT R14, R2 ;  /* 0x00000002000e7308 */ /* 0x000e300000002000 */
[----:B------:R-:W1:Y:S01]  /*0210*/  MUFU.SQRT R15, R3 ;  /* 0x00000003000f7308 */ /* 0x000e620000002000 */
[C---:B0-----:R-:W-:Y:S02]  /*0220*/  FSETP.GT.AND P0, PT, R14.reuse, 8.50705917302346158658e+37, PT ;  /* 0x7e8000000e00780b */ /* 0x041fe40003f04000 */
[----:B------:R-:W-:-:S02]  /*0230*/  FSETP.GEU.AND P2, PT, R14, 1.175494350822287508e-38, PT ;  /* 0x008000000e00780b */ /* 0x000fc40003f4e000 */
[C---:B-1----:R-:W-:Y:S02]  /*0240*/  FSETP.GT.AND P1, PT, R15.reuse, 8.50705917302346158658e+37, PT ;  /* 0x7e8000000f00780b */ /* 0x042fe40003f24000 */
[----:B------:R-:W-:-:S07]  /*0250*/  FSETP.GEU.AND P3, PT, R15, 1.175494350822287508e-38, PT ;  /* 0x008000000f00780b */ /* 0x000fce0003f6e000 */
[----:B------:R-:W-:Y:S01]  /*0260*/  @P0 FMUL R14, R14, 0.25 ;  /* 0x3e8000000e0e0820 */ /* 0x000fe20000400000 */
[----:B------:R-:W-:-:S03]  /*0270*/  HFMA2.MMA R2, -RZ, RZ, 1.625, 0 ;  /* 0x3e800000ff027435 */ /* 0x000fc600000001ff */
[----:B------:R-:W-:Y:S01]  /*0280*/  @!P2 FMUL R14, R14, 16777216 ;  /* 0x4b8000000e0ea820 */ /* 0x000fe20000400000 */
[----:B------:R-:W-:-:S04]  /*0290*/  @P1 FMUL R15, R15, 0.25 ;  /* 0x3e8000000f0f1820 */ /* 0x000fc80000400000 */
[----:B------:R-:W-:Y:S01]  /*02a0*/  @!P3 FMUL R15, R15, 16777216 ;  /* 0x4b8000000f0fb820 */ /* 0x000fe20000400000 */
[----:B------:R-:W0:Y:S01]  /*02b0*/  MUFU.RCP R14, R14 ;  /* 0x0000000e000e7308 */ /* 0x000e220000001000 */
[----:B------:R-:W-:-:S07]  /*02c0*/  FSEL R3, R2, 1, P0 ;  /* 0x3f80000002037808 */ /* 0x000fce0000000000 */
[----:B------:R-:W1:Y:S01]  /*02d0*/  MUFU.RCP R15, R15 ;  /* 0x0000000f000f7308 */ /* 0x000e620000001000 */
[----:B------:R-:W-:Y:S01]  /*02e0*/  FSEL R2, R2, 1, P1 ;  /* 0x3f80000002027808 */ /* 0x000fe20000800000 */
[----:B------:R-:W-:Y:S01]  /*02f0*/  @!P2 FMUL R3, R3, 16777216 ;  /* 0x4b8000000303a820 */ /* 0x000fe20000400000 */
[----:B---3--:R-:W-:-:S03]  /*0300*/  FADD R4, R4, -R6 ;  /* 0x8000000604047221 */ /* 0x008fc60000000000 */
[----:B------:R-:W-:Y:S01]  /*0310*/  @!P3 FMUL R2, R2, 16777216 ;  /* 0x4b8000000202b820 */ /* 0x000fe20000400000 */
[----:B0-----:R-:W-:Y:S01]  /*0320*/  FMUL R3, R14, R3 ;  /* 0x000000030e037220 */ /* 0x001fe20000400000 */
[----:B------:R-:W-:-:S03]  /*0330*/  FADD R5, R5, -R7 ;  /* 0x8000000705057221 */ /* 0x000fc60000000000 */
[----:B------:R-:W-:Y:S01]  /*0340*/  FMUL R7, R4, R3 ;  /* 0x0000000304077220 */ /* 0x000fe20000400000 */
[----:B-1----:R-:W-:-:S04]  /*0350*/  FMUL R2, R15, R2 ;  /* 0x000000020f027220 */ /* 0x002fc80000400000 */
[----:B------:R-:W-:Y:S02]  /*0360*/  FMUL R4, R5, R2 ;  /* 0x0000000205047220 */ /* 0x000fe40000400000 */
[----:B------:R-:W0:Y:S01]  /*0370*/  LDC.64 R2, c[0x0][0x210] ;  /* 0x00008400ff027b82 */ /* 0x000e220000000a00 */
[----:B----4-:R-:W-:Y:S01]  /*0380*/  FFMA R7, R8, R7, R10 ;  /* 0x0000000708077223 */ /* 0x010fe2000000000a */
[----:B------:R-:W-:-:S04]  /*0390*/  FFMA R4, R9, R4, R11 ;  /* 0x0000000409047223 */ /* 0x000fc8000000000b */
[----:B------:R-:W-:Y:S02]  /*03a0*/  FSETP.GT.AND P0, PT, R7, RZ, PT ;  /* 0x000000ff0700720b */ /* 0x000fe40003f04000 */
[----:B------:R-:W-:-:S11]  /*03b0*/  FSETP.GT.AND P1, PT, R4, RZ, PT ;  /* 0x000000ff0400720b */ /* 0x000fd60003f24000 */
[----:B------:R-:W-:Y:S02]  /*03c0*/  @!P0 FMUL R7, R7, 0.10000000149011611938 ;  /* 0x3dcccccd07078820 */ /* 0x000fe40000400000 */
[----:B------:R-:W-:Y:S02]  /*03d0*/  @!P1 FMUL R4, R4, 0.10000000149011611938 ;  /* 0x3dcccccd04049820 */ /* 0x000fe40000400000 */
[----:B-----5:R-:W-:Y:S01]  /*03e0*/  FADD R12, R12, R7 ;  /* 0x000000070c0c7221 */ /* 0x020fe20000000000 */
[----:B0-----:R-:W-:-:S04]  /*03f0*/  IMAD.WIDE R2, R0, 0x4, R2 ;  /* 0x0000000400027825 */ /* 0x001fc800078e0202 */
[----:B------:R-:W-:-:S05]  /*0400*/  FADD R13, R13, R4 ;  /* 0x000000040d0d7221 */ /* 0x000fca0000000000 */
[----:B------:R-:W-:Y:S01]  /*0410*/  STG.E.64 desc[UR4][R2.64], R12 ;  /* 0x0000000c02007986 */ /* 0x000fe2000c101b04 */
[----:B------:R-:W-:Y:S05]  /*0420*/  EXIT ;  /* 0x000000000000794d */ /* 0x000fea0003800000 */
.L_x_0:
[----:B------:R-:W-:-:S00]  /*0430*/  BRA `(.L_x_0) ;  /* 0xfffffffc00fc7947 */ /* 0x000fc0000383ffff */
[----:B------:R-:W-:-:S00]  /*0440*/  NOP ;  /* 0x0000000000007918 */ /* 0x000fc00000000000 */
        /* <DEDUP_REMOVED lines=11> */
.L_x_1:


//--------------------- .nv.global.init           --------------------------
	.section	.nv.global.init,"aw",@progbits
.nv.global.init:
	.type		_$_str,@object
	.size		_$_str,(_$_str_$_2 - _$_str)
_$_str:
        /*0000*/ 	.byte	0x5f, 0x5f, 0x43, 0x55, 0x44, 0x41, 0x5f, 0x46, 0x54, 0x5a, 0x00
	.type		_$_str_$_2,@object
	.size		_$_str_$_2,(.L_1 - _$_str_$_2)
_$_str_$_2:
        /*000b*/ 	.byte	0x5f, 0x5f, 0x43, 0x55, 0x44, 0x41, 0x5f, 0x50, 0x52, 0x45, 0x43, 0x5f, 0x53, 0x51, 0x52, 0x54
        /*001b*/ 	.byte	0x00
.L_1:


//--------------------- .nv.constant0.triton_poi_fused__native_batch_norm_legit_no_training_add_leaky_relu_10 --------------------------
	.section	.nv.constant0.triton_poi_fused__native_batch_norm_legit_no_training_add_leaky_relu_10,"a",@progbits
	.sectionflags	@""
	.align	4
.nv.constant0.triton_poi_fused__native_batch_norm_legit_no_training_add_leaky_relu_10:
	.zero		588
